	.headerflags	@"EF_CUDA_TEXMODE_UNIFIED EF_CUDA_64BIT_ADDRESS EF_CUDA_ACCELERATORS EF_CUDA_SM90 EF_CUDA_VIRTUAL_SM(EF_CUDA_SM90)"
	.elftype	@"ET_EXEC"


//--------------------- .nv.info                  --------------------------
	.section	.nv.info,"",@"SHT_CUDA_INFO"
	.align	4


	//----- nvinfo : EIATTR_REGCOUNT
	.align		4
        /*0000*/ 	.byte	0x04, 0x2f
        /*0002*/ 	.short	(.L_3 - .L_2)
	.align		4
.L_2:
        /*0004*/ 	.word	index@(triton_poi_fused__native_batch_norm_legit_no_training_relu_5)
        /*0008*/ 	.word	0x00000016


	//----- nvinfo : EIATTR_MIN_STACK_SIZE
	.align		4
.L_3:
        /*000c*/ 	.byte	0x04, 0x12
        /*000e*/ 	.short	(.L_5 - .L_4)
	.align		4
.L_4:
        /*0010*/ 	.word	index@(triton_poi_fused__native_batch_norm_legit_no_training_relu_5)
        /*0014*/ 	.word	0x00000000


	//----- nvinfo : EIATTR_FRAME_SIZE
	.align		4
.L_5:
        /*0018*/ 	.byte	0x04, 0x11
        /*001a*/ 	.short	(.L_7 - .L_6)
	.align		4
.L_6:
        /*001c*/ 	.word	index@(triton_poi_fused__native_batch_norm_legit_no_training_relu_5)
        /*0020*/ 	.word	0x00000000


	//----- nvinfo : EIATTR_MIN_STACK_SIZE
	.align		4
.L_7:
        /*0024*/ 	.byte	0x04, 0x12
        /*0026*/ 	.short	(.L_9 - .L_8)
	.align		4
.L_8:
        /*0028*/ 	.word	index@(triton_poi_fused__native_batch_norm_legit_no_training_relu_5)
        /*002c*/ 	.word	0x00000000
.L_9:


//--------------------- .nv.info.triton_poi_fused__native_batch_norm_legit_no_training_relu_5 --------------------------
	.section	.nv.info.triton_poi_fused__native_batch_norm_legit_no_training_relu_5,"",@"SHT_CUDA_INFO"
	.sectionflags	@""
	.align	4


	//----- nvinfo : EIATTR_CUDA_API_VERSION
	.align		4
        /*0000*/ 	.byte	0x04, 0x37
        /*0002*/ 	.short	(.L_11 - .L_10)
.L_10:
        /*0004*/ 	.word	0x0000007c


	//----- nvinfo : EIATTR_KPARAM_INFO
	.align		4
.L_11:
        /*0008*/ 	.byte	0x04, 0x17
        /*000a*/ 	.short	(.L_13 - .L_12)
.L_12:
        /*000c*/ 	.word	0x00000000
        /*0010*/ 	.short	0x0006
        /*0012*/ 	.short	0x0030
        /*0014*/ 	.byte	0x00, 0xf0, 0x11, 0x00


	//----- nvinfo : EIATTR_KPARAM_INFO
	.align		4
.L_13:
        /*0018*/ 	.byte	0x04, 0x17
        /*001a*/ 	.short	(.L_15 - .L_14)
.L_14:
        /*001c*/ 	.word	0x00000000
        /*0020*/ 	.short	0x0005
        /*0022*/ 	.short	0x0028
        /*0024*/ 	.byte	0x00, 0xf4, 0x21, 0x00


	//----- nvinfo : EIATTR_KPARAM_INFO
	.align		4
.L_15:
        /*0028*/ 	.byte	0x04, 0x17
        /*002a*/ 	.short	(.L_17 - .L_16)
.L_16:
        /*002c*/ 	.word	0x00000000
        /*0030*/ 	.short	0x0004
        /*0032*/ 	.short	0x0020
        /*0034*/ 	.byte	0x00, 0xf4, 0x21, 0x00


	//----- nvinfo : EIATTR_KPARAM_INFO
	.align		4
.L_17:
        /*0038*/ 	.byte	0x04, 0x17
        /*003a*/ 	.short	(.L_19 - .L_18)
.L_18:
        /*003c*/ 	.word	0x00000000
        /*0040*/ 	.short	0x0003
        /*0042*/ 	.short	0x0018
        /*0044*/ 	.byte	0x00, 0xf4, 0x21, 0x00


	//----- nvinfo : EIATTR_KPARAM_INFO
	.align		4
.L_19:
        /*0048*/ 	.byte	0x04, 0x17
        /*004a*/ 	.short	(.L_21 - .L_20)
.L_20:
        /*004c*/ 	.word	0x00000000
        /*0050*/ 	.short	0x0002
        /*0052*/ 	.short	0x0010
        /*0054*/ 	.byte	0x00, 0xf4, 0x21, 0x00


	//----- nvinfo : EIATTR_KPARAM_INFO
	.align		4
.L_21:
        /*0058*/ 	.byte	0x04, 0x17
        /*005a*/ 	.short	(.L_23 - .L_22)
.L_22:
        /*005c*/ 	.word	0x00000000
        /*0060*/ 	.short	0x0001
        /*0062*/ 	.short	0x0008
        /*0064*/ 	.byte	0x00, 0xf4, 0x21, 0x00


	//----- nvinfo : EIATTR_KPARAM_INFO
	.align		4
.L_23:
        /*0068*/ 	.byte	0x04, 0x17
        /*006a*/ 	.short	(.L_25 - .L_24)
.L_24:
        /*006c*/ 	.word	0x00000000
        /*0070*/ 	.short	0x0000
        /*0072*/ 	.short	0x0000
        /*0074*/ 	.byte	0x00, 0xf4, 0x21, 0x00


	//----- nvinfo : EIATTR_SPARSE_MMA_MASK
	.align		4
.L_25:
        /*0078*/ 	.byte	0x03, 0x50
        /*007a*/ 	.short	0x0000


	//----- nvinfo : EIATTR_MAXREG_COUNT
	.align		4
        /*007c*/ 	.byte	0x03, 0x1b
        /*007e*/ 	.short	0x00ff


	//----- nvinfo : EIATTR_EXIT_INSTR_OFFSETS
	.align		4
        /*0080*/ 	.byte	0x04, 0x1c
        /*0082*/ 	.short	(.L_27 - .L_26)


	//   ....[0]....
.L_26:
        /*0084*/ 	.word	0x00000420


	//   ....[1]....
        /*0088*/ 	.word	0x00000440


	//----- nvinfo : EIATTR_REQNTID
	.align		4
.L_27:
        /*008c*/ 	.byte	0x04, 0x10
        /*008e*/ 	.short	(.L_29 - .L_28)
.L_28:
        /*0090*/ 	.word	0x00000080
        /*0094*/ 	.word	0x00000001
        /*0098*/ 	.word	0x00000001


	//----- nvinfo : EIATTR_CBANK_PARAM_SIZE
	.align		4
.L_29:
        /*009c*/ 	.byte	0x03, 0x19
        /*009e*/ 	.short	0x0034


	//----- nvinfo : EIATTR_PARAM_CBANK
	.align		4
        /*00a0*/ 	.byte	0x04, 0x0a
        /*00a2*/ 	.short	(.L_31 - .L_30)
	.align		4
.L_30:
        /*00a4*/ 	.word	index@(.nv.constant0.triton_poi_fused__native_batch_norm_legit_no_training_relu_5)
        /*00a8*/ 	.short	0x0210
        /*00aa*/ 	.short	0x0034


	//----- nvinfo : EIATTR_SW_WAR
	.align		4
.L_31:
        /*00ac*/ 	.byte	0x04, 0x36
        /*00ae*/ 	.short	(.L_33 - .L_32)
.L_32:
        /*00b0*/ 	.word	0x00000008
.L_33:


//--------------------- .nv.callgraph             --------------------------
	.section	.nv.callgraph,"",@"SHT_CUDA_CALLGRAPH"
	.align	4
	.sectionentsize	8
	.align		4
        /*0000*/ 	.word	0x00000000
	.align		4
        /*0004*/ 	.word	0xffffffff
	.align		4
        /*0008*/ 	.word	0x00000000
	.align		4
        /*000c*/ 	.word	0xfffffffe
	.align		4
        /*0010*/ 	.word	0x00000000
	.align		4
        /*0014*/ 	.word	0xfffffffd
	.align		4
        /*0018*/ 	.word	0x00000000
	.align		4
        /*001c*/ 	.word	0xfffffffc


//--------------------- .nv.constant4             --------------------------
	.section	.nv.constant4,"a",@progbits
	.align	8
	.align		8
.nv.constant4:
        /*0000*/ 	.dword	_$_str
	.align		8
        /*0008*/ 	.dword	_$_str_$_2


//--------------------- .text.triton_poi_fused__native_batch_norm_legit_no_training_relu_5 --------------------------
	.section	.text.triton_poi_fused__native_batch_norm_legit_no_training_relu_5,"ax",@progbits
	.align	128
        .global         triton_poi_fused__native_batch_norm_legit_no_training_relu_5
        .type           triton_poi_fused__native_batch_norm_legit_no_training_relu_5,@function
        .size           triton_poi_fused__native_batch_norm_legit_no_training_relu_5,(.L_x_1 - triton_poi_fused__native_batch_norm_legit_no_training_relu_5)
        .other          triton_poi_fused__native_batch_norm_legit_no_training_relu_5,@"STO_CUDA_ENTRY STV_DEFAULT"
triton_poi_fused__native_batch_norm_legit_no_training_relu_5:
.text.triton_poi_fused__native_batch_norm_legit_no_training_relu_5:
[----:B------:R-:W0:Y:S01]  /*0000*/  LDC R1, c[0x0][0x28] ;  /* 0x00000a00ff017b82 */ /* 0x000e220000000800 */
[----:B------:R-:W1:Y:S07]  /*0010*/  S2R R0, SR_TID.X ;  /* 0x0000000000007919 */ /* 0x000e6e0000002100 */
[----:B------:R-:W2:Y:S01]  /*0020*/  LDC.64 R8, c[0x0][0x220] ;  /* 0x00008800ff087b82 */ /* 0x000ea20000000a00 */
[----:B------:R-:W-:Y:S01]  /*0030*/  ULDC.64 UR4, c[0x0][0x208] ;  /* 0x0000820000047ab9 */ /* 0x000fe20000000a00 */
[----:B------:R-:W3:Y:S06]  /*0040*/  S2R R5, SR_CTAID.X ;  /* 0x0000000000057919 */ /* 0x000eec0000002500 */
[----:B------:R-:W4:Y:S08]  /*0050*/  LDC.64 R12, c[0x0][0x210] ;  /* 0x00008400ff0c7b82 */ /* 0x000f300000000a00 */
[----:B------:R-:W5:Y:S08]  /*0060*/  LDC.64 R14, c[0x0][0x218] ;  /* 0x00008600ff0e7b82 */ /* 0x000f700000000a00 */
[----:B------:R-:W5:Y:S01]  /*0070*/  LDC.64 R16, c[0x0][0x228] ;  /* 0x00008a00ff107b82 */ /* 0x000f620000000a00 */
[----:B-1----:R-:W-:-:S07]  /*0080*/  SHF.L.U32 R0, R0, 0x1, RZ ;  /* 0x0000000100007819 */ /* 0x002fce00000006ff */
[----:B------:R-:W1:Y:S01]  /*0090*/  LDC.64 R18, c[0x0][0x230] ;  /* 0x00008c00ff127b82 */ /* 0x000e620000000a00 */
[----:B---3--:R-:W-:Y:S02]  /*00a0*/  SHF.R.S32.HI R3, RZ, 0x17, R5 ;  /* 0x00000017ff037819 */ /* 0x008fe40000011405 */
[----:B------:R-:W-:Y:S02]  /*00b0*/  LOP3.LUT R0, R0, 0xfe, RZ, 0xc0, !PT ;  /* 0x000000fe00007812 */ /* 0x000fe400078ec0ff */
[----:B------:R-:W-:Y:S02]  /*00c0*/  SGXT R3, R3, 0x1 ;  /* 0x000000010303781a */ /* 0x000fe40000000200 */
[----:B------:R-:W-:-:S04]  /*00d0*/  LEA R0, R5, R0, 0x8 ;  /* 0x0000000005007211 */ /* 0x000fc800078e40ff */
[----:B------:R-:W-:Y:S02]  /*00e0*/  LEA.HI R3, R3, R0, RZ, 0x6 ;  /* 0x0000000003037211 */ /* 0x000fe400078f30ff */
[----:B------:R-:W-:Y:S02]  /*00f0*/  ISETP.GE.AND P0, PT, R0, 0x100, PT ;  /* 0x000001000000780c */ /* 0x000fe40003f06270 */
[----:B------:R-:W-:-:S04]  /*0100*/  LOP3.LUT R3, R3, 0xffffffc0, RZ, 0xc0, !PT ;  /* 0xffffffc003037812 */ /* 0x000fc800078ec0ff */
[----:B------:R-:W-:Y:S02]  /*0110*/  IADD3 R11, R0, -R3, RZ ;  /* 0x80000003000b7210 */ /* 0x000fe40007ffe0ff */
[----:B------:R-:W-:-:S03]  /*0120*/  CS2R R2, SRZ ;  /* 0x0000000000027805 */ /* 0x000fc6000001ff00 */
[----:B--2---:R-:W-:-:S05]  /*0130*/  IMAD.WIDE R8, R11, 0x4, R8 ;  /* 0x000000040b087825 */ /* 0x004fca00078e0208 */
[----:B------:R2:W3:Y:S01]  /*0140*/  @!P0 LDG.E.EL.64 R2, desc[UR4][R8.64] ;  /* 0x0000000408028981 */ /* 0x0004e2000c2e1b00 */
[----:B------:R-:W-:Y:S02]  /*0150*/  CS2R R4, SRZ ;  /* 0x0000000000047805 */ /* 0x000fe4000001ff00 */
[----:B------:R-:W-:Y:S01]  /*0160*/  CS2R R6, SRZ ;  /* 0x0000000000067805 */ /* 0x000fe2000001ff00 */
[----:B----4-:R-:W-:-:S04]  /*0170*/  IMAD.WIDE R12, R0, 0x4, R12 ;  /* 0x00000004000c7825 */ /* 0x010fc800078e020c */
[C---:B-----5:R-:W-:Y:S01]  /*0180*/  IMAD.WIDE R14, R11.reuse, 0x4, R14 ;  /* 0x000000040b0e7825 */ /* 0x060fe200078e020e */
[----:B------:R-:W4:Y:S01]  /*0190*/  @!P0 LDG.E.64 R4, desc[UR4][R12.64] ;  /* 0x000000040c048981 */ /* 0x000f22000c1e1b00 */
[----:B--2---:R-:W-:Y:S02]  /*01a0*/  CS2R R8, SRZ ;  /* 0x0000000000087805 */ /* 0x004fe4000001ff00 */
[C---:B0-----:R-:W-:Y:S01]  /*01b0*/  IMAD.WIDE R16, R11.reuse, 0x4, R16 ;  /* 0x000000040b107825 */ /* 0x041fe200078e0210 */
[----:B------:R0:W4:Y:S03]  /*01c0*/  @!P0 LDG.E.EL.64 R6, desc[UR4][R14.64] ;  /* 0x000000040e068981 */ /* 0x000126000c2e1b00 */
[----:B-1----:R-:W-:Y:S01]  /*01d0*/  IMAD.WIDE R18, R11, 0x4, R18 ;  /* 0x000000040b127825 */ /* 0x002fe200078e0212 */
[----:B------:R-:W-:-:S04]  /*01e0*/  CS2R R10, SRZ ;  /* 0x00000000000a7805 */ /* 0x000fc8000001ff00 */
[----:B------:R-:W2:Y:S04]  /*01f0*/  @!P0 LDG.E.EL.64 R8, desc[UR4][R18.64] ;  /* 0x0000000412088981 */ /* 0x000ea8000c2e1b00 */
[----:B------:R-:W2:Y:S01]  /*0200*/  @!P0 LDG.E.EL.64 R10, desc[UR4][R16.64] ;  /* 0x00000004100a8981 */ /* 0x000ea2000c2e1b00 */
[----:B0-----:R-:W-:Y:S01]  /*0210*/  HFMA2.MMA R14, -RZ, RZ, 1.625, 0 ;  /* 0x3e800000ff0e7435 */ /* 0x001fe200000001ff */
[----:B---3--:R-:W-:Y:S01]  /*0220*/  FADD R2, R2, 9.9999997473787516356e-06 ;  /* 0x3727c5ac02027421 */ /* 0x008fe20000000000 */
[----:B------:R-:W-:-:S03]  /*0230*/  FADD R3, R3, 9.9999997473787516356e-06 ;  /* 0x3727c5ac03037421 */ /* 0x000fc60000000000 */
[----:B------:R-:W0:Y:S08]  /*0240*/  MUFU.SQRT R12, R2 ;  /* 0x00000002000c7308 */ /* 0x000e300000002000 */
[----:B------:R1:W3:Y:S01]  /*0250*/  MUFU.SQRT R13, R3 ;  /* 0x00000003000d7308 */ /* 0x0002e20000002000 */
[C---:B0-----:R-:W-:Y:S02]  /*0260*/  FSETP.GT.AND P1, PT, R12.reuse, 8.50705917302346158658e+37, PT ;  /* 0x7e8000000c00780b */ /* 0x041fe40003f24000 */
[----:B------:R-:W-:Y:S01]  /*0270*/  FSETP.GEU.AND P3, PT, R12, 1.175494350822287508e-38, PT ;  /* 0x008000000c00780b */ /* 0x000fe20003f6e000 */
[----:B-1----:R-:W0:Y:S01]  /*0280*/  LDC.64 R2, c[0x0][0x238] ;  /* 0x00008e00ff027b82 */ /* 0x002e220000000a00 */
[----:B---3--:R-:W-:-:S02]  /*0290*/  FSETP.GT.AND P2, PT, R13, 8.50705917302346158658e+37, PT ;  /* 0x7e8000000d00780b */ /* 0x008fc40003f44000 */
[----:B------:R-:W-:-:S07]  /*02a0*/  FSETP.GEU.AND P4, PT, R13, 1.175494350822287508e-38, PT ;  /* 0x008000000d00780b */ /* 0x000fce0003f8e000 */
[----:B------:R-:W-:-:S04]  /*02b0*/  @P1 FMUL R12, R12, 0.25 ;  /* 0x3e8000000c0c1820 */ /* 0x000fc80000400000 */
[----:B------:R-:W-:Y:S01]  /*02c0*/  @!P3 FMUL R12, R12, 16777216 ;  /* 0x4b8000000c0cb820 */ /* 0x000fe20000400000 */
[----:B------:R-:W-:-:S04]  /*02d0*/  @P2 FMUL R13, R13, 0.25 ;  /* 0x3e8000000d0d2820 */ /* 0x000fc80000400000 */
[----:B------:R-:W-:Y:S01]  /*02e0*/  @!P4 FMUL R13, R13, 16777216 ;  /* 0x4b8000000d0dc820 */ /* 0x000fe20000400000 */
[----:B------:R-:W1:Y:S01]  /*02f0*/  MUFU.RCP R12, R12 ;  /* 0x0000000c000c7308 */ /* 0x000e620000001000 */
[----:B------:R-:W-:-:S07]  /*0300*/  FSEL R15, R14, 1, P1 ;  /* 0x3f8000000e0f7808 */ /* 0x000fce0000800000 */
[----:B------:R-:W3:Y:S01]  /*0310*/  MUFU.RCP R13, R13 ;  /* 0x0000000d000d7308 */ /* 0x000ee20000001000 */
[----:B------:R-:W-:Y:S01]  /*0320*/  FSEL R14, R14, 1, P2 ;  /* 0x3f8000000e0e7808 */ /* 0x000fe20001000000 */
[----:B------:R-:W-:-:S04]  /*0330*/  @!P3 FMUL R15, R15, 16777216 ;  /* 0x4b8000000f0fb820 */ /* 0x000fc80000400000 */
[----:B------:R-:W-:Y:S01]  /*0340*/  @!P4 FMUL R14, R14, 16777216 ;  /* 0x4b8000000e0ec820 */ /* 0x000fe20000400000 */
[----:B----4-:R-:W-:Y:S01]  /*0350*/  FADD R5, -R7, R5 ;  /* 0x0000000507057221 */ /* 0x010fe20000000100 */
[----:B------:R-:W-:Y:S01]  /*0360*/  FADD R4, -R6, R4 ;  /* 0x0000000406047221 */ /* 0x000fe20000000100 */
[----:B-1----:R-:W-:Y:S01]  /*0370*/  FMUL R15, R12, R15 ;  /* 0x0000000f0c0f7220 */ /* 0x002fe20000400000 */
[----:B---3--:R-:W-:-:S03]  /*0380*/  FMUL R14, R13, R14 ;  /* 0x0000000e0d0e7220 */ /* 0x008fc60000400000 */
[----:B------:R-:W-:Y:S01]  /*0390*/  FMUL R15, R4, R15 ;  /* 0x0000000f040f7220 */ /* 0x000fe20000400000 */
[----:B------:R-:W-:-:S03]  /*03a0*/  FMUL R14, R5, R14 ;  /* 0x0000000e050e7220 */ /* 0x000fc60000400000 */
[----:B--2---:R-:W-:Y:S01]  /*03b0*/  FFMA R8, R15, R10, R8 ;  /* 0x0000000a0f087223 */ /* 0x004fe20000000008 */
[----:B------:R-:W-:-:S04]  /*03c0*/  FFMA R9, R14, R11, R9 ;  /* 0x0000000b0e097223 */ /* 0x000fc80000000009 */
[----:B------:R-:W-:Y:S02]  /*03d0*/  FSETP.GEU.AND P1, PT, R8, RZ, PT ;  /* 0x000000ff0800720b */ /* 0x000fe40003f2e000 */
[C---:B------:R-:W-:Y:S01]  /*03e0*/  FSETP.GEU.AND P2, PT, R9.reuse, RZ, PT ;  /* 0x000000ff0900720b */ /* 0x040fe20003f4e000 */
[----:B0-----:R-:W-:Y:S01]  /*03f0*/  IMAD.WIDE R2, R0, 0x4, R2 ;  /* 0x0000000400027825 */ /* 0x001fe200078e0202 */
[----:B------:R-:W-:Y:S02]  /*0400*/  FSEL R8, R8, RZ, P1 ;  /* 0x000000ff08087208 */ /* 0x000fe40000800000 */
[----:B------:R-:W-:Y:S01]  /*0410*/  FSEL R9, R9, RZ, P2 ;  /* 0x000000ff09097208 */ /* 0x000fe20001000000 */
[----:B------:R-:W-:Y:S08]  /*0420*/  @P0 EXIT ;  /* 0x000000000000094d */ /* 0x000ff00003800000 */
[----:B------:R-:W-:Y:S01]  /*0430*/  STG.E.64 desc[UR4][R2.64], R8 ;  /* 0x0000000802007986 */ /* 0x000fe2000c101b04 */
[----:B------:R-:W-:Y:S05]  /*0440*/  EXIT ;  /* 0x000000000000794d */ /* 0x000fea0003800000 */
.L_x_0:
[----:B------:R-:W-:-:S00]  /*0450*/  BRA `(.L_x_0) ;  /* 0xfffffffc00fc7947 */ /* 0x000fc0000383ffff */
[----:B------:R-:W-:-:S00]  /*0460*/  NOP ;  /* 0x0000000000007918 */ /* 0x000fc00000000000 */
        /* <DEDUP_REMOVED lines=9> */
.L_x_1:


//--------------------- .nv.global.init           --------------------------
	.section	.nv.global.init,"aw",@progbits
.nv.global.init:
	.type		_$_str,@object
	.size		_$_str,(_$_str_$_2 - _$_str)
_$_str:
        /*0000*/ 	.byte	0x5f, 0x5f, 0x43, 0x55, 0x44, 0x41, 0x5f, 0x46, 0x54, 0x5a, 0x00
	.type		_$_str_$_2,@object
	.size		_$_str_$_2,(.L_1 - _$_str_$_2)
_$_str_$_2:
        /*000b*/ 	.byte	0x5f, 0x5f, 0x43, 0x55, 0x44, 0x41, 0x5f, 0x50, 0x52, 0x45, 0x43, 0x5f, 0x53, 0x51, 0x52, 0x54
        /*001b*/ 	.byte	0x00
.L_1:


//--------------------- .nv.constant0.triton_poi_fused__native_batch_norm_legit_no_training_relu_5 --------------------------
	.section	.nv.constant0.triton_poi_fused__native_batch_norm_legit_no_training_relu_5,"a",@progbits
	.sectionflags	@""
	.align	4
.nv.constant0.triton_poi_fused__native_batch_norm_legit_no_training_relu_5:
	.zero		580
